	.headerflags	@"EF_CUDA_TEXMODE_UNIFIED EF_CUDA_64BIT_ADDRESS EF_CUDA_ACCELERATORS EF_CUDA_SM90 EF_CUDA_VIRTUAL_SM(EF_CUDA_SM90)"
	.elftype	@"ET_EXEC"


//--------------------- .nv.info                  --------------------------
	.section	.nv.info,"",@"SHT_CUDA_INFO"
	.align	4


	//----- nvinfo : EIATTR_REGCOUNT
	.align		4
        /*0000*/ 	.byte	0x04, 0x2f
        /*0002*/ 	.short	(.L_2 - .L_1)
	.align		4
.L_1:
        /*0004*/ 	.word	index@(triton_per_fused__native_batch_norm_legit_convolution_relu_29)
        /*0008*/ 	.word	0x00000016


	//----- nvinfo : EIATTR_MIN_STACK_SIZE
	.align		4
.L_2:
        /*000c*/ 	.byte	0x04, 0x12
        /*000e*/ 	.short	(.L_4 - .L_3)
	.align		4
.L_3:
        /*0010*/ 	.word	index@(triton_per_fused__native_batch_norm_legit_convolution_relu_29)
        /*0014*/ 	.word	0x00000000


	//----- nvinfo : EIATTR_FRAME_SIZE
	.align		4
.L_4:
        /*0018*/ 	.byte	0x04, 0x11
        /*001a*/ 	.short	(.L_6 - .L_5)
	.align		4
.L_5:
        /*001c*/ 	.word	index@(triton_per_fused__native_batch_norm_legit_convolution_relu_29)
        /*0020*/ 	.word	0x00000000


	//----- nvinfo : EIATTR_MIN_STACK_SIZE
	.align		4
.L_6:
        /*0024*/ 	.byte	0x04, 0x12
        /*0026*/ 	.short	(.L_8 - .L_7)
	.align		4
.L_7:
        /*0028*/ 	.word	index@(triton_per_fused__native_batch_norm_legit_convolution_relu_29)
        /*002c*/ 	.word	0x00000000
.L_8:


//--------------------- .nv.info.triton_per_fused__native_batch_norm_legit_convolution_relu_29 --------------------------
	.section	.nv.info.triton_per_fused__native_batch_norm_legit_convolution_relu_29,"",@"SHT_CUDA_INFO"
	.sectionflags	@""
	.align	4


	//----- nvinfo : EIATTR_CUDA_API_VERSION
	.align		4
        /*0000*/ 	.byte	0x04, 0x37
        /*0002*/ 	.short	(.L_10 - .L_9)
.L_9:
        /*0004*/ 	.word	0x0000007c


	//----- nvinfo : EIATTR_KPARAM_INFO
	.align		4
.L_10:
        /*0008*/ 	.byte	0x04, 0x17
        /*000a*/ 	.short	(.L_12 - .L_11)
.L_11:
        /*000c*/ 	.word	0x00000000
        /*0010*/ 	.short	0x0006
        /*0012*/ 	.short	0x002c
        /*0014*/ 	.byte	0x00, 0xf0, 0x11, 0x00


	//----- nvinfo : EIATTR_KPARAM_INFO
	.align		4
.L_12:
        /*0018*/ 	.byte	0x04, 0x17
        /*001a*/ 	.short	(.L_14 - .L_13)
.L_13:
        /*001c*/ 	.word	0x00000000
        /*0020*/ 	.short	0x0005
        /*0022*/ 	.short	0x0028
        /*0024*/ 	.byte	0x00, 0xf0, 0x11, 0x00


	//----- nvinfo : EIATTR_KPARAM_INFO
	.align		4
.L_14:
        /*0028*/ 	.byte	0x04, 0x17
        /*002a*/ 	.short	(.L_16 - .L_15)
.L_15:
        /*002c*/ 	.word	0x00000000
        /*0030*/ 	.short	0x0004
        /*0032*/ 	.short	0x0020
        /*0034*/ 	.byte	0x00, 0xf4, 0x21, 0x00


	//----- nvinfo : EIATTR_KPARAM_INFO
	.align		4
.L_16:
        /*0038*/ 	.byte	0x04, 0x17
        /*003a*/ 	.short	(.L_18 - .L_17)
.L_17:
        /*003c*/ 	.word	0x00000000
        /*0040*/ 	.short	0x0003
        /*0042*/ 	.short	0x0018
        /*0044*/ 	.byte	0x00, 0xf4, 0x21, 0x00


	//----- nvinfo : EIATTR_KPARAM_INFO
	.align		4
.L_18:
        /*0048*/ 	.byte	0x04, 0x17
        /*004a*/ 	.short	(.L_20 - .L_19)
.L_19:
        /*004c*/ 	.word	0x00000000
        /*0050*/ 	.short	0x0002
        /*0052*/ 	.short	0x0010
        /*0054*/ 	.byte	0x00, 0xf4, 0x21, 0x00


	//----- nvinfo : EIATTR_KPARAM_INFO
	.align		4
.L_20:
        /*0058*/ 	.byte	0x04, 0x17
        /*005a*/ 	.short	(.L_22 - .L_21)
.L_21:
        /*005c*/ 	.word	0x00000000
        /*0060*/ 	.short	0x0001
        /*0062*/ 	.short	0x0008
        /*0064*/ 	.byte	0x00, 0xf4, 0x21, 0x00


	//----- nvinfo : EIATTR_KPARAM_INFO
	.align		4
.L_22:
        /*0068*/ 	.byte	0x04, 0x17
        /*006a*/ 	.short	(.L_24 - .L_23)
.L_23:
        /*006c*/ 	.word	0x00000000
        /*0070*/ 	.short	0x0000
        /*0072*/ 	.short	0x0000
        /*0074*/ 	.byte	0x00, 0xf4, 0x21, 0x00


	//----- nvinfo : EIATTR_SPARSE_MMA_MASK
	.align		4
.L_24:
        /*0078*/ 	.byte	0x03, 0x50
        /*007a*/ 	.short	0x0000


	//----- nvinfo : EIATTR_MAXREG_COUNT
	.align		4
        /*007c*/ 	.byte	0x03, 0x1b
        /*007e*/ 	.short	0x00ff


	//----- nvinfo : EIATTR_COOP_GROUP_MASK_REGIDS
	.align		4
        /*0080*/ 	.byte	0x04, 0x29
        /*0082*/ 	.short	(.L_26 - .L_25)


	//   ....[0]....
.L_25:
        /*0084*/ 	.word	0xffffffff


	//   ....[1]....
        /*0088*/ 	.word	0xffffffff


	//   ....[2]....
        /*008c*/ 	.word	0xffffffff


	//   ....[3]....
        /*0090*/ 	.word	0xffffffff


	//   ....[4]....
        /*0094*/ 	.word	0xffffffff


	//   ....[5]....
        /*0098*/ 	.word	0xffffffff


	//   ....[6]....
        /*009c*/ 	.word	0xffffffff


	//   ....[7]....
        /*00a0*/ 	.word	0xffffffff


	//   ....[8]....
        /*00a4*/ 	.word	0xffffffff


	//   ....[9]....
        /*00a8*/ 	.word	0xffffffff


	//   ....[10]....
        /*00ac*/ 	.word	0xffffffff


	//   ....[11]....
        /*00b0*/ 	.word	0xffffffff


	//----- nvinfo : EIATTR_COOP_GROUP_INSTR_OFFSETS
	.align		4
.L_26:
        /*00b4*/ 	.byte	0x04, 0x28
        /*00b6*/ 	.short	(.L_28 - .L_27)


	//   ....[0]....
.L_27:
        /*00b8*/ 	.word	0x000001c0


	//   ....[1]....
        /*00bc*/ 	.word	0x000001f0


	//   ....[2]....
        /*00c0*/ 	.word	0x00000220


	//   ....[3]....
        /*00c4*/ 	.word	0x00000250


	//   ....[4]....
        /*00c8*/ 	.word	0x00000270


	//   ....[5]....
        /*00cc*/ 	.word	0x000002f0


	//   ....[6]....
        /*00d0*/ 	.word	0x00000380


	//   ....[7]....
        /*00d4*/ 	.word	0x000003a0


	//   ....[8]....
        /*00d8*/ 	.word	0x000003c0


	//   ....[9]....
        /*00dc*/ 	.word	0x000003e0


	//   ....[10]....
        /*00e0*/ 	.word	0x00000410


	//   ....[11]....
        /*00e4*/ 	.word	0x00000480


	//----- nvinfo : EIATTR_EXIT_INSTR_OFFSETS
	.align		4
.L_28:
        /*00e8*/ 	.byte	0x04, 0x1c
        /*00ea*/ 	.short	(.L_30 - .L_29)


	//   ....[0]....
.L_29:
        /*00ec*/ 	.word	0x000005a0


	//   ....[1]....
        /*00f0*/ 	.word	0x000005c0


	//----- nvinfo : EIATTR_REQNTID
	.align		4
.L_30:
        /*00f4*/ 	.byte	0x04, 0x10
        /*00f6*/ 	.short	(.L_32 - .L_31)
.L_31:
        /*00f8*/ 	.word	0x00000040
        /*00fc*/ 	.word	0x00000001
        /*0100*/ 	.word	0x00000001


	//----- nvinfo : EIATTR_CBANK_PARAM_SIZE
	.align		4
.L_32:
        /*0104*/ 	.byte	0x03, 0x19
        /*0106*/ 	.short	0x0030


	//----- nvinfo : EIATTR_PARAM_CBANK
	.align		4
        /*0108*/ 	.byte	0x04, 0x0a
        /*010a*/ 	.short	(.L_34 - .L_33)
	.align		4
.L_33:
        /*010c*/ 	.word	index@(.nv.constant0.triton_per_fused__native_batch_norm_legit_convolution_relu_29)
        /*0110*/ 	.short	0x0210
        /*0112*/ 	.short	0x0030


	//----- nvinfo : EIATTR_SW_WAR
	.align		4
.L_34:
        /*0114*/ 	.byte	0x04, 0x36
        /*0116*/ 	.short	(.L_36 - .L_35)
.L_35:
        /*0118*/ 	.word	0x00000008
.L_36:


//--------------------- .nv.callgraph             --------------------------
	.section	.nv.callgraph,"",@"SHT_CUDA_CALLGRAPH"
	.align	4
	.sectionentsize	8
	.align		4
        /*0000*/ 	.word	0x00000000
	.align		4
        /*0004*/ 	.word	0xffffffff
	.align		4
        /*0008*/ 	.word	0x00000000
	.align		4
        /*000c*/ 	.word	0xfffffffe
	.align		4
        /*0010*/ 	.word	0x00000000
	.align		4
        /*0014*/ 	.word	0xfffffffd
	.align		4
        /*0018*/ 	.word	0x00000000
	.align		4
        /*001c*/ 	.word	0xfffffffc


//--------------------- .nv.constant4             --------------------------
	.section	.nv.constant4,"a",@progbits
	.align	8
	.align		8
.nv.constant4:
        /*0000*/ 	.dword	_$_str


//--------------------- .text.triton_per_fused__native_batch_norm_legit_convolution_relu_29 --------------------------
	.section	.text.triton_per_fused__native_batch_norm_legit_convolution_relu_29,"ax",@progbits
	.sectionflags	@"SHF_BARRIERS=1"
	.align	128
        .global         triton_per_fused__native_batch_norm_legit_convolution_relu_29
        .type           triton_per_fused__native_batch_norm_legit_convolution_relu_29,@function
        .size           triton_per_fused__native_batch_norm_legit_convolution_relu_29,(.L_x_1 - triton_per_fused__native_batch_norm_legit_convolution_relu_29)
        .other          triton_per_fused__native_batch_norm_legit_convolution_relu_29,@"STO_CUDA_ENTRY STV_DEFAULT"
triton_per_fused__native_batch_norm_legit_convolution_relu_29:
.text.triton_per_fused__native_batch_norm_legit_convolution_relu_29:
[----:B------:R-:W0:Y:S02]  /*0000*/  LDC R1, c[0x0][0x28] ;  /* 0x00000a00ff017b82 */ /* 0x000e240000000800 */
[----:B------:R-:W1:Y:S01]  /*0010*/  S2R R0, SR_CTAID.X ;  /* 0x0000000000007919 */ /* 0x000e620000002500 */
[----:B------:R-:W2:Y:S01]  /*0020*/  LDC.64 R2, c[0x0][0x210] ;  /* 0x00008400ff027b82 */ /* 0x000ea20000000a00 */
[----:B------:R-:W-:Y:S01]  /*0030*/  HFMA2.MMA R11, -RZ, RZ, 0, 0 ;  /* 0x00000000ff0b7435 */ /* 0x000fe200000001ff */
[----:B------:R-:W-:Y:S01]  /*0040*/  ULDC.64 UR6, c[0x0][0x208] ;  /* 0x0000820000067ab9 */ /* 0x000fe20000000a00 */
[----:B------:R-:W3:Y:S01]  /*0050*/  S2R R15, SR_TID.X ;  /* 0x00000000000f7919 */ /* 0x000ee20000002100 */
[----:B------:R-:W-:-:S04]  /*0060*/  MOV R12, RZ ;  /* 0x000000ff000c7202 */ /* 0x000fc80000000f00 */
[----:B------:R-:W4:Y:S01]  /*0070*/  LDC.64 R8, c[0x0][0x218] ;  /* 0x00008600ff087b82 */ /* 0x000f220000000a00 */
[----:B-1----:R-:W-:Y:S02]  /*0080*/  SHF.R.S32.HI R7, RZ, 0x1f, R0 ;  /* 0x0000001fff077819 */ /* 0x002fe40000011400 */
[C---:B------:R-:W-:Y:S02]  /*0090*/  ISETP.GE.AND P1, PT, R0.reuse, 0x800, PT ;  /* 0x000008000000780c */ /* 0x040fe40003f26270 */
[----:B---3--:R-:W-:Y:S02]  /*00a0*/  LOP3.LUT R5, R15, 0x3f, RZ, 0xc0, !PT ;  /* 0x0000003f0f057812 */ /* 0x008fe400078ec0ff */
[----:B------:R-:W-:Y:S02]  /*00b0*/  LEA.HI R7, R7, R0, RZ, 0x9 ;  /* 0x0000000007077211 */ /* 0x000fe400078f48ff */
[----:B------:R-:W-:Y:S02]  /*00c0*/  LEA R4, R0, R5, 0x6 ;  /* 0x0000000500047211 */ /* 0x000fe400078e30ff */
[----:B------:R-:W-:-:S03]  /*00d0*/  LOP3.LUT R7, R7, 0xfffffe00, RZ, 0xc0, !PT ;  /* 0xfffffe0007077812 */ /* 0x000fc600078ec0ff */
[----:B--2---:R-:W-:Y:S01]  /*00e0*/  IMAD.WIDE R2, R4, 0x4, R2 ;  /* 0x0000000404027825 */ /* 0x004fe200078e0202 */
[----:B------:R-:W-:-:S04]  /*00f0*/  IADD3 R7, -R7, R0, RZ ;  /* 0x0000000007077210 */ /* 0x000fc80007ffe1ff */
[----:B------:R-:W2:Y:S01]  /*0100*/  @!P1 LDG.E R11, desc[UR6][R2.64] ;  /* 0x00000006020b9981 */ /* 0x000ea2000c1e1900 */
[----:B----4-:R-:W-:-:S05]  /*0110*/  IMAD.WIDE R8, R7, 0x4, R8 ;  /* 0x0000000407087825 */ /* 0x010fca00078e0208 */
[----:B------:R-:W3:Y:S01]  /*0120*/  @!P1 LDG.E.EL R12, desc[UR6][R8.64] ;  /* 0x00000006080c9981 */ /* 0x000ee2000c2e1900 */
[----:B------:R-:W1:Y:S01]  /*0130*/  S2UR UR5, SR_CgaCtaId ;  /* 0x00000000000579c3 */ /* 0x000e620000008800 */
[C---:B------:R-:W-:Y:S01]  /*0140*/  LOP3.LUT P2, RZ, R15.reuse, 0x1f, RZ, 0xc0, !PT ;  /* 0x0000001f0fff7812 */ /* 0x040fe2000784c0ff */
[----:B------:R-:W-:Y:S01]  /*0150*/  UMOV UR4, 0x400 ;  /* 0x0000040000047882 */ /* 0x000fe20000000000 */
[----:B------:R-:W-:Y:S01]  /*0160*/  ISETP.GE.AND P3, PT, R15, 0x2, PT ;  /* 0x000000020f00780c */ /* 0x000fe20003f66270 */
[----:B------:R-:W-:Y:S01]  /*0170*/  HFMA2.MMA R18, -RZ, RZ, 1.125, 0 ;  /* 0x3c800000ff127435 */ /* 0x000fe200000001ff */
[----:B-1----:R-:W-:Y:S01]  /*0180*/  UPRMT UR4, UR5, 0x654, UR4 ;  /* 0x0000065405047896 */ /* 0x002fe20008000004 */
[----:B--2---:R-:W-:-:S05]  /*0190*/  SEL R7, R11, RZ, !P1 ;  /* 0x000000ff0b077207 */ /* 0x004fca0004800000 */
[----:B---3--:R-:W-:-:S05]  /*01a0*/  FADD R7, R7, R12 ;  /* 0x0000000c07077221 */ /* 0x008fca0000000000 */
[----:B------:R-:W-:-:S05]  /*01b0*/  FSEL R11, R7, RZ, !P1 ;  /* 0x000000ff070b7208 */ /* 0x000fca0004800000 */
[----:B------:R-:W1:Y:S02]  /*01c0*/  SHFL.BFLY PT, R12, R11, 0x10, 0x1f ;  /* 0x0e001f000b0c7f89 */ /* 0x000e6400000e0000 */
[----:B-1----:R-:W-:Y:S01]  /*01d0*/  FADD R12, R11, R12 ;  /* 0x0000000c0b0c7221 */ /* 0x002fe20000000000 */
[----:B------:R-:W-:-:S04]  /*01e0*/  LEA R11, R15, UR4, 0x2 ;  /* 0x000000040f0b7c11 */ /* 0x000fc8000f8e10ff */
[----:B------:R-:W1:Y:S02]  /*01f0*/  SHFL.BFLY PT, R13, R12, 0x8, 0x1f ;  /* 0x0d001f000c0d7f89 */ /* 0x000e6400000e0000 */
[----:B-1----:R-:W-:Y:S01]  /*0200*/  FADD R13, R12, R13 ;  /* 0x0000000d0c0d7221 */ /* 0x002fe20000000000 */
[----:B------:R-:W-:-:S04]  /*0210*/  SHF.R.U32.HI R12, RZ, 0x3, R15 ;  /* 0x00000003ff0c7819 */ /* 0x000fc8000001160f */
[----:B------:R-:W1:Y:S01]  /*0220*/  SHFL.BFLY PT, R14, R13, 0x4, 0x1f ;  /* 0x0c801f000d0e7f89 */ /* 0x000e6200000e0000 */
[----:B------:R-:W-:Y:S01]  /*0230*/  LOP3.LUT R12, R12, 0x4, RZ, 0xc0, !PT ;  /* 0x000000040c0c7812 */ /* 0x000fe200078ec0ff */
[----:B-1----:R-:W-:-:S05]  /*0240*/  FADD R14, R13, R14 ;  /* 0x0000000e0d0e7221 */ /* 0x002fca0000000000 */
[----:B------:R-:W1:Y:S02]  /*0250*/  SHFL.BFLY PT, R17, R14, 0x2, 0x1f ;  /* 0x0c401f000e117f89 */ /* 0x000e6400000e0000 */
[----:B-1----:R-:W-:-:S05]  /*0260*/  FADD R17, R14, R17 ;  /* 0x000000110e117221 */ /* 0x002fca0000000000 */
[----:B------:R-:W1:Y:S02]  /*0270*/  SHFL.BFLY PT, R8, R17, 0x1, 0x1f ;  /* 0x0c201f0011087f89 */ /* 0x000e6400000e0000 */
[----:B-1----:R-:W-:Y:S01]  /*0280*/  FADD R13, R17, R8 ;  /* 0x00000008110d7221 */ /* 0x002fe20000000000 */
[----:B------:R-:W-:-:S04]  /*0290*/  LOP3.LUT R8, R15, 0x1, RZ, 0xc0, !PT ;  /* 0x000000010f087812 */ /* 0x000fc800078ec0ff */
[----:B------:R-:W-:Y:S01]  /*02a0*/  @!P2 STS [R12+UR4], R13 ;  /* 0x0000000d0c00a988 */ /* 0x000fe20008000804 */
[----:B------:R-:W-:Y:S01]  /*02b0*/  BAR.SYNC.DEFER_BLOCKING 0x0 ;  /* 0x0000000000007b1d */ /* 0x000fe20000010000 */
[----:B------:R-:W-:-:S04]  /*02c0*/  ISETP.NE.U32.AND P0, PT, R8, 0x1, PT ;  /* 0x000000010800780c */ /* 0x000fc80003f05070 */
[----:B------:R-:W-:Y:S01]  /*02d0*/  ISETP.LT.AND P0, PT, R15, 0x2, P0 ;  /* 0x000000020f00780c */ /* 0x000fe20000701270 */
[----:B------:R-:W1:Y:S04]  /*02e0*/  @!P3 LDS R10, [R11] ;  /* 0x000000000b0ab984 */ /* 0x000e680000000800 */
[----:B-1----:R-:W1:Y:S02]  /*02f0*/  SHFL.BFLY PT, R9, R10, 0x1, 0x1f ;  /* 0x0c201f000a097f89 */ /* 0x002e6400000e0000 */
[----:B-1----:R-:W-:-:S06]  /*0300*/  FADD R14, R10, R9 ;  /* 0x000000090a0e7221 */ /* 0x002fcc0000000000 */
[----:B------:R-:W-:Y:S01]  /*0310*/  @P0 STS [R11], R14 ;  /* 0x0000000e0b000388 */ /* 0x000fe20000000800 */
[----:B------:R-:W-:Y:S06]  /*0320*/  BAR.SYNC.DEFER_BLOCKING 0x0 ;  /* 0x0000000000007b1d */ /* 0x000fec0000010000 */
[----:B------:R-:W1:Y:S02]  /*0330*/  LDS R8, [UR4] ;  /* 0x00000004ff087984 */ /* 0x000e640008000800 */
[----:B-1----:R-:W-:-:S04]  /*0340*/  FMUL R8, R8, 0.015625 ;  /* 0x3c80000008087820 */ /* 0x002fc80000400000 */
[----:B------:R-:W-:-:S04]  /*0350*/  FADD R9, R7, -R8 ;  /* 0x8000000807097221 */ /* 0x000fc80000000000 */
[----:B------:R-:W-:-:S05]  /*0360*/  FMUL R13, R9, R9 ;  /* 0x00000009090d7220 */ /* 0x000fca0000400000 */
[----:B------:R-:W-:-:S05]  /*0370*/  FSEL R13, R13, RZ, !P1 ;  /* 0x000000ff0d0d7208 */ /* 0x000fca0004800000 */
[----:B------:R-:W1:Y:S02]  /*0380*/  SHFL.BFLY PT, R10, R13, 0x10, 0x1f ;  /* 0x0e001f000d0a7f89 */ /* 0x000e6400000e0000 */
[----:B-1----:R-:W-:-:S05]  /*0390*/  FADD R10, R13, R10 ;  /* 0x0000000a0d0a7221 */ /* 0x002fca0000000000 */
[----:B------:R-:W1:Y:S02]  /*03a0*/  SHFL.BFLY PT, R15, R10, 0x8, 0x1f ;  /* 0x0d001f000a0f7f89 */ /* 0x000e6400000e0000 */
[----:B-1----:R-:W-:-:S05]  /*03b0*/  FADD R15, R10, R15 ;  /* 0x0000000f0a0f7221 */ /* 0x002fca0000000000 */
[----:B------:R-:W1:Y:S02]  /*03c0*/  SHFL.BFLY PT, R14, R15, 0x4, 0x1f ;  /* 0x0c801f000f0e7f89 */ /* 0x000e6400000e0000 */
[----:B-1----:R-:W-:-:S05]  /*03d0*/  FADD R14, R15, R14 ;  /* 0x0000000e0f0e7221 */ /* 0x002fca0000000000 */
[----:B------:R-:W1:Y:S02]  /*03e0*/  SHFL.BFLY PT, R17, R14, 0x2, 0x1f ;  /* 0x0c401f000e117f89 */ /* 0x000e6400000e0000 */
[----:B-1----:R-:W-:Y:S02]  /*03f0*/  FADD R17, R14, R17 ;  /* 0x000000110e117221 */ /* 0x002fe40000000000 */
[----:B------:R-:W1:Y:S03]  /*0400*/  LDC.64 R14, c[0x0][0x228] ;  /* 0x00008a00ff0e7b82 */ /* 0x000e660000000a00 */
[----:B------:R-:W2:Y:S02]  /*0410*/  SHFL.BFLY PT, R16, R17, 0x1, 0x1f ;  /* 0x0c201f0011107f89 */ /* 0x000ea400000e0000 */
[----:B--2---:R-:W-:-:S03]  /*0420*/  FADD R19, R17, R16 ;  /* 0x0000001011137221 */ /* 0x004fc60000000000 */
[----:B------:R-:W-:Y:S08]  /*0430*/  BAR.SYNC.DEFER_BLOCKING 0x0 ;  /* 0x0000000000007b1d */ /* 0x000ff00000010000 */
[----:B------:R-:W2:Y:S01]  /*0440*/  LDC.64 R16, c[0x0][0x230] ;  /* 0x00008c00ff107b82 */ /* 0x000ea20000000a00 */
[----:B------:R-:W-:Y:S07]  /*0450*/  @!P2 STS [R12+UR4], R19 ;  /* 0x000000130c00a988 */ /* 0x000fee0008000804 */
[----:B------:R-:W-:Y:S06]  /*0460*/  BAR.SYNC.DEFER_BLOCKING 0x0 ;  /* 0x0000000000007b1d */ /* 0x000fec0000010000 */
[----:B------:R-:W3:Y:S04]  /*0470*/  @!P3 LDS R6, [R11] ;  /* 0x000000000b06b984 */ /* 0x000ee80000000800 */
[----:B---3--:R-:W3:Y:S02]  /*0480*/  SHFL.BFLY PT, R13, R6, 0x1, 0x1f ;  /* 0x0c201f00060d7f89 */ /* 0x008ee400000e0000 */
[----:B---3--:R-:W-:-:S05]  /*0490*/  FADD R10, R6, R13 ;  /* 0x0000000d060a7221 */ /* 0x008fca0000000000 */
[----:B------:R2:W-:Y:S01]  /*04a0*/  @P0 STS [R11], R10 ;  /* 0x0000000a0b000388 */ /* 0x0005e20000000800 */
[----:B------:R-:W-:Y:S01]  /*04b0*/  BAR.SYNC.DEFER_BLOCKING 0x0 ;  /* 0x0000000000007b1d */ /* 0x000fe20000010000 */
[----:B------:R-:W-:Y:S01]  /*04c0*/  ISETP.EQ.AND P0, PT, R5, RZ, !P1 ;  /* 0x000000ff0500720c */ /* 0x000fe20004f02270 */
[----:B-1----:R-:W-:-:S04]  /*04d0*/  IMAD.WIDE R4, R4, 0x4, R14 ;  /* 0x0000000404047825 */ /* 0x002fc800078e020e */
[----:B--2---:R-:W-:Y:S01]  /*04e0*/  IMAD.WIDE R10, R0, 0x4, R16 ;  /* 0x00000004000a7825 */ /* 0x004fe200078e0210 */
[----:B------:R-:W1:Y:S04]  /*04f0*/  LDS R13, [UR4] ;  /* 0x00000004ff0d7984 */ /* 0x000e680008000800 */
[----:B------:R2:W-:Y:S01]  /*0500*/  @!P1 STG.E desc[UR6][R2.64], R7 ;  /* 0x0000000702009986 */ /* 0x0005e2000c101906 */
[----:B-1----:R-:W-:Y:S02]  /*0510*/  FFMA R18, R13, R18, 9.9999997473787516356e-06 ;  /* 0x3727c5ac0d127423 */ /* 0x002fe40000000012 */
[----:B------:R-:W1:Y:S04]  /*0520*/  LDC.64 R12, c[0x0][0x220] ;  /* 0x00008800ff0c7b82 */ /* 0x000e680000000a00 */
[----:B------:R-:W3:Y:S02]  /*0530*/  MUFU.RSQ R18, R18 ;  /* 0x0000001200127308 */ /* 0x000ee40000001400 */
[----:B---3--:R-:W-:-:S05]  /*0540*/  FMUL R9, R9, R18 ;  /* 0x0000001209097220 */ /* 0x008fca0000400000 */
[----:B------:R-:W-:Y:S01]  /*0550*/  FSETP.GEU.AND P2, PT, R9, RZ, PT ;  /* 0x000000ff0900720b */ /* 0x000fe20003f4e000 */
[----:B-1----:R-:W-:-:S03]  /*0560*/  IMAD.WIDE R12, R0, 0x4, R12 ;  /* 0x00000004000c7825 */ /* 0x002fc600078e020c */
[----:B------:R-:W-:-:S05]  /*0570*/  FSEL R9, R9, RZ, P2 ;  /* 0x000000ff09097208 */ /* 0x000fca0001000000 */
[----:B------:R2:W-:Y:S04]  /*0580*/  @!P1 STG.E desc[UR6][R4.64], R9 ;  /* 0x0000000904009986 */ /* 0x0005e8000c101906 */
[----:B------:R2:W-:Y:S01]  /*0590*/  @P0 STG.E desc[UR6][R10.64], R18 ;  /* 0x000000120a000986 */ /* 0x0005e2000c101906 */
[----:B------:R-:W-:Y:S05]  /*05a0*/  @!P0 EXIT ;  /* 0x000000000000894d */ /* 0x000fea0003800000 */
[----:B------:R-:W-:Y:S01]  /*05b0*/  STG.E desc[UR6][R12.64], R8 ;  /* 0x000000080c007986 */ /* 0x000fe2000c101906 */
[----:B------:R-:W-:Y:S05]  /*05c0*/  EXIT ;  /* 0x000000000000794d */ /* 0x000fea0003800000 */
.L_x_0:
[----:B------:R-:W-:-:S00]  /*05d0*/  BRA `(.L_x_0) ;  /* 0xfffffffc00fc7947 */ /* 0x000fc0000383ffff */
[----:B------:R-:W-:-:S00]  /*05e0*/  NOP ;  /* 0x0000000000007918 */ /* 0x000fc00000000000 */
        /* <DEDUP_REMOVED lines=9> */
.L_x_1:


//--------------------- .nv.global.init           --------------------------
	.section	.nv.global.init,"aw",@progbits
.nv.global.init:
	.type		_$_str,@object
	.size		_$_str,(.L_0 - _$_str)
_$_str:
        /*0000*/ 	.byte	0x5f, 0x5f, 0x43, 0x55, 0x44, 0x41, 0x5f, 0x46, 0x54, 0x5a, 0x00
.L_0:


//--------------------- .nv.shared.triton_per_fused__native_batch_norm_legit_convolution_relu_29 --------------------------
	.section	.nv.shared.triton_per_fused__native_batch_norm_legit_convolution_relu_29,"aw",@nobits
	.sectionflags	@""
	.align	16
	.zero		1024


//--------------------- .nv.constant0.triton_per_fused__native_batch_norm_legit_convolution_relu_29 --------------------------
	.section	.nv.constant0.triton_per_fused__native_batch_norm_legit_convolution_relu_29,"a",@progbits
	.sectionflags	@""
	.align	4
.nv.constant0.triton_per_fused__native_batch_norm_legit_convolution_relu_29:
	.zero		576
